	.headerflags	@"EF_CUDA_TEXMODE_UNIFIED EF_CUDA_64BIT_ADDRESS EF_CUDA_SM86 EF_CUDA_VIRTUAL_SM(EF_CUDA_SM86)"
	.elftype	@"ET_EXEC"


//--------------------- .nv.info                  --------------------------
	.section	.nv.info,"",@"SHT_CUDA_INFO"
	.align	4


	//----- nvinfo : EIATTR_REGCOUNT
	.align		4
        /*0000*/ 	.byte	0x04, 0x2f
        /*0002*/ 	.short	(.L_1 - .L_0)
	.align		4
.L_0:
        /*0004*/ 	.word	index@(triton_mm)
        /*0008*/ 	.word	0x00000040


	//----- nvinfo : EIATTR_MIN_STACK_SIZE
	.align		4
.L_1:
        /*000c*/ 	.byte	0x04, 0x12
        /*000e*/ 	.short	(.L_3 - .L_2)
	.align		4
.L_2:
        /*0010*/ 	.word	index@(triton_mm)
        /*0014*/ 	.word	0x00000000


	//----- nvinfo : EIATTR_FRAME_SIZE
	.align		4
.L_3:
        /*0018*/ 	.byte	0x04, 0x11
        /*001a*/ 	.short	(.L_5 - .L_4)
	.align		4
.L_4:
        /*001c*/ 	.word	index@(triton_mm)
        /*0020*/ 	.word	0x00000000


	//----- nvinfo : EIATTR_MIN_STACK_SIZE
	.align		4
.L_5:
        /*0024*/ 	.byte	0x04, 0x12
        /*0026*/ 	.short	(.L_7 - .L_6)
	.align		4
.L_6:
        /*0028*/ 	.word	index@(triton_mm)
        /*002c*/ 	.word	0x00000000
.L_7:


//--------------------- .nv.info.triton_mm        --------------------------
	.section	.nv.info.triton_mm,"",@"SHT_CUDA_INFO"
	.sectionflags	@""
	.align	4


	//----- nvinfo : EIATTR_CUDA_API_VERSION
	.align		4
        /*0000*/ 	.byte	0x04, 0x37
        /*0002*/ 	.short	(.L_9 - .L_8)
.L_8:
        /*0004*/ 	.word	0x0000007c


	//----- nvinfo : EIATTR_SW2861232_WAR
	.align		4
.L_9:
        /*0008*/ 	.byte	0x01, 0x35
	.zero		2


	//----- nvinfo : EIATTR_PARAM_CBANK
	.align		4
        /*000c*/ 	.byte	0x04, 0x0a
        /*000e*/ 	.short	(.L_11 - .L_10)
	.align		4
.L_10:
        /*0010*/ 	.word	index@(.nv.constant0.triton_mm)
        /*0014*/ 	.short	0x0160
        /*0016*/ 	.short	0x0020


	//----- nvinfo : EIATTR_CBANK_PARAM_SIZE
	.align		4
.L_11:
        /*0018*/ 	.byte	0x03, 0x19
        /*001a*/ 	.short	0x0020


	//----- nvinfo : EIATTR_KPARAM_INFO
	.align		4
        /*001c*/ 	.byte	0x04, 0x17
        /*001e*/ 	.short	(.L_13 - .L_12)
.L_12:
        /*0020*/ 	.word	0x00000000
        /*0024*/ 	.short	0x0003
        /*0026*/ 	.short	0x0018
        /*0028*/ 	.byte	0x00, 0xf4, 0x21, 0x00


	//----- nvinfo : EIATTR_KPARAM_INFO
	.align		4
.L_13:
        /*002c*/ 	.byte	0x04, 0x17
        /*002e*/ 	.short	(.L_15 - .L_14)
.L_14:
        /*0030*/ 	.word	0x00000000
        /*0034*/ 	.short	0x0002
        /*0036*/ 	.short	0x0010
        /*0038*/ 	.byte	0x00, 0xf4, 0x21, 0x00


	//----- nvinfo : EIATTR_KPARAM_INFO
	.align		4
.L_15:
        /*003c*/ 	.byte	0x04, 0x17
        /*003e*/ 	.short	(.L_17 - .L_16)
.L_16:
        /*0040*/ 	.word	0x00000000
        /*0044*/ 	.short	0x0001
        /*0046*/ 	.short	0x0008
        /*0048*/ 	.byte	0x00, 0xf4, 0x21, 0x00


	//----- nvinfo : EIATTR_KPARAM_INFO
	.align		4
.L_17:
        /*004c*/ 	.byte	0x04, 0x17
        /*004e*/ 	.short	(.L_19 - .L_18)
.L_18:
        /*0050*/ 	.word	0x00000000
        /*0054*/ 	.short	0x0000
        /*0056*/ 	.short	0x0000
        /*0058*/ 	.byte	0x00, 0xf4, 0x21, 0x00


	//----- nvinfo : EIATTR_MAXREG_COUNT
	.align		4
.L_19:
        /*005c*/ 	.byte	0x03, 0x1b
        /*005e*/ 	.short	0x00ff


	//----- nvinfo : EIATTR_EXIT_INSTR_OFFSETS
	.align		4
        /*0060*/ 	.byte	0x04, 0x1c
        /*0062*/ 	.short	(.L_21 - .L_20)


	//   ....[0]....
.L_20:
        /*0064*/ 	.word	0x00001700


	//   ....[1]....
        /*0068*/ 	.word	0x00001750


	//----- nvinfo : EIATTR_REQNTID
	.align		4
.L_21:
        /*006c*/ 	.byte	0x04, 0x10
        /*006e*/ 	.short	(.L_23 - .L_22)
.L_22:
        /*0070*/ 	.word	0x00000040
        /*0074*/ 	.word	0x00000001
        /*0078*/ 	.word	0x00000001
.L_23:


//--------------------- .nv.callgraph             --------------------------
	.section	.nv.callgraph,"",@"SHT_CUDA_CALLGRAPH"
	.align	4
	.sectionentsize	8
	.align		4
        /*0000*/ 	.word	0x00000000
	.align		4
        /*0004*/ 	.word	0xffffffff
	.align		4
        /*0008*/ 	.word	0x00000000
	.align		4
        /*000c*/ 	.word	0xfffffffe
	.align		4
        /*0010*/ 	.word	0x00000000
	.align		4
        /*0014*/ 	.word	0xfffffffd
	.align		4
        /*0018*/ 	.word	0x00000000
	.align		4
        /*001c*/ 	.word	0xfffffffc


//--------------------- .nv.rel.action            --------------------------
	.section	.nv.rel.action,"",@"SHT_CUDA_RELOCINFO"
	.align	8
	.sectionentsize	8
        /*0000*/ 	.byte	0x73, 0x00, 0x00, 0x00, 0x00, 0x00, 0x00, 0x00, 0x00, 0x00, 0x00, 0x11, 0x25, 0x00, 0x05, 0x36


//--------------------- .nv.constant0.triton_mm   --------------------------
	.section	.nv.constant0.triton_mm,"a",@progbits
	.sectionflags	@""
	.align	4
.nv.constant0.triton_mm:
	.zero		384


//--------------------- .text.triton_mm           --------------------------
	.section	.text.triton_mm,"ax",@progbits
	.sectionflags	@"SHF_BARRIERS=1"
	.sectioninfo	@"SHI_REGISTERS=64"
	.align	128
        .global         triton_mm
        .type           triton_mm,@function
        .size           triton_mm,(.L_x_2 - triton_mm)
        .other          triton_mm,@"STO_CUDA_ENTRY STV_DEFAULT"
triton_mm:
.text.triton_mm:
[----:B------:R-:W-:Y:S02]  /*0000*/  IMAD.MOV.U32 R1, RZ, RZ, c[0x0][0x28] ;  /* 0x00000a00ff017624 */ /* 0x000fe400078e00ff */
[----:B------:R-:W0:Y:S01]  /*0010*/  S2R R7, SR_CTAID.X ;  /* 0x0000000000077919 */ /* 0x000e220000002500 */
[----:B------:R-:W-:Y:S01]  /*0020*/  IMAD.MOV.U32 R3, RZ, RZ, -0x8 ;  /* 0xfffffff8ff037424 */ /* 0x000fe200078e00ff */
[----:B------:R-:W-:Y:S02]  /*0030*/  ULDC.64 UR4, c[0x0][0x118] ;  /* 0x0000460000047ab9 */ /* 0x000fe40000000a00 */
[----:B------:R-:W1:Y:S01]  /*0040*/  S2R R60, SR_TID.X ;  /* 0x00000000003c7919 */ /* 0x000e620000002100 */
[----:B0-----:R-:W-:Y:S02]  /*0050*/  SHF.R.S32.HI R0, RZ, 0x1f, R7 ;  /* 0x0000001fff007819 */ /* 0x001fe40000011407 */
[-C--:B------:R-:W-:Y:S02]  /*0060*/  IABS R10, R7.reuse ;  /* 0x00000007000a7213 */ /* 0x080fe40000000000 */
[----:B------:R-:W-:Y:S01]  /*0070*/  LEA.HI R0, R0, R7, RZ, 0xa ;  /* 0x0000000700007211 */ /* 0x000fe200078f50ff */
[----:B-1----:R-:W-:Y:S01]  /*0080*/  IMAD.SHL.U32 R61, R60, 0x8, RZ ;  /* 0x000000083c3d7824 */ /* 0x002fe200078e00ff */
[----:B------:R-:W-:-:S02]  /*0090*/  ISETP.GE.AND P1, PT, R7, RZ, PT ;  /* 0x000000ff0700720c */ /* 0x000fc40003f26270 */
[----:B------:R-:W-:Y:S02]  /*00a0*/  SHF.R.S32.HI R4, RZ, 0xa, R0 ;  /* 0x0000000aff047819 */ /* 0x000fe40000011400 */
[----:B------:R-:W-:Y:S02]  /*00b0*/  LOP3.LUT R0, R0, 0xfffffc00, RZ, 0xc0, !PT ;  /* 0xfffffc0000007812 */ /* 0x000fe400078ec0ff */
[----:B------:R-:W-:Y:S01]  /*00c0*/  LOP3.LUT R13, R60, 0x10, RZ, 0xc0, !PT ;  /* 0x000000103c0d7812 */ /* 0x000fe200078ec0ff */
[----:B------:R-:W-:-:S05]  /*00d0*/  IMAD R2, R4, R3, 0x10 ;  /* 0x0000001004027424 */ /* 0x000fca00078e0203 */
[----:B------:R-:W-:-:S04]  /*00e0*/  IMNMX R5, R2, 0x8, PT ;  /* 0x0000000802057817 */ /* 0x000fc80003800200 */
[-C--:B------:R-:W-:Y:S02]  /*00f0*/  IABS R9, R5.reuse ;  /* 0x0000000500097213 */ /* 0x080fe40000000000 */
[----:B------:R-:W-:Y:S02]  /*0100*/  IABS R12, R5 ;  /* 0x00000005000c7213 */ /* 0x000fe40000000000 */
[----:B------:R-:W0:Y:S08]  /*0110*/  I2F.RP R6, R9 ;  /* 0x0000000900067306 */ /* 0x000e300000209400 */
[----:B0-----:R-:W0:Y:S02]  /*0120*/  MUFU.RCP R6, R6 ;  /* 0x0000000600067308 */ /* 0x001e240000001000 */
[----:B0-----:R-:W-:Y:S01]  /*0130*/  IADD3 R2, R6, 0xffffffe, RZ ;  /* 0x0ffffffe06027810 */ /* 0x001fe20007ffe0ff */
[----:B------:R-:W-:Y:S01]  /*0140*/  IMAD.IADD R6, R7, 0x1, -R0 ;  /* 0x0000000107067824 */ /* 0x000fe200078e0a00 */
[----:B------:R-:W-:-:S04]  /*0150*/  SHF.R.U32.HI R7, RZ, 0x1, R60 ;  /* 0x00000001ff077819 */ /* 0x000fc8000001163c */
[----:B------:R0:W1:Y:S02]  /*0160*/  F2I.FTZ.U32.TRUNC.NTZ R3, R2 ;  /* 0x0000000200037305 */ /* 0x000064000021f000 */
[----:B0-----:R-:W-:Y:S02]  /*0170*/  IMAD.MOV.U32 R2, RZ, RZ, RZ ;  /* 0x000000ffff027224 */ /* 0x001fe400078e00ff */
[----:B-1----:R-:W-:-:S04]  /*0180*/  IMAD.MOV R8, RZ, RZ, -R3 ;  /* 0x000000ffff087224 */ /* 0x002fc800078e0a03 */
[----:B------:R-:W-:Y:S02]  /*0190*/  IMAD R11, R8, R9, RZ ;  /* 0x00000009080b7224 */ /* 0x000fe400078e02ff */
[----:B------:R-:W-:Y:S02]  /*01a0*/  IMAD.MOV.U32 R8, RZ, RZ, R10 ;  /* 0x000000ffff087224 */ /* 0x000fe400078e000a */
[----:B------:R-:W-:Y:S01]  /*01b0*/  IMAD.HI.U32 R3, R3, R11, R2 ;  /* 0x0000000b03037227 */ /* 0x000fe200078e0002 */
[----:B------:R-:W-:Y:S02]  /*01c0*/  IABS R2, R6 ;  /* 0x0000000600027213 */ /* 0x000fe40000000000 */
[----:B------:R-:W-:Y:S01]  /*01d0*/  LOP3.LUT R6, R6, R5, RZ, 0x3c, !PT ;  /* 0x0000000506067212 */ /* 0x000fe200078e3cff */
[----:B------:R-:W-:Y:S02]  /*01e0*/  IMAD.MOV R11, RZ, RZ, -R12 ;  /* 0x000000ffff0b7224 */ /* 0x000fe400078e0a0c */
[----:B------:R-:W-:-:S04]  /*01f0*/  IMAD.HI.U32 R0, R3, R8, RZ ;  /* 0x0000000803007227 */ /* 0x000fc800078e00ff */
[----:B------:R-:W-:Y:S02]  /*0200*/  IMAD R0, R0, R11, R8 ;  /* 0x0000000b00007224 */ /* 0x000fe400078e0208 */
[----:B------:R-:W-:-:S03]  /*0210*/  IMAD.HI.U32 R3, R3, R2, RZ ;  /* 0x0000000203037227 */ /* 0x000fc600078e00ff */
[----:B------:R-:W-:Y:S01]  /*0220*/  ISETP.GT.U32.AND P0, PT, R9, R0, PT ;  /* 0x000000000900720c */ /* 0x000fe20003f04070 */
[----:B------:R-:W-:Y:S02]  /*0230*/  IMAD R2, R3, R11, R2 ;  /* 0x0000000b03027224 */ /* 0x000fe400078e0202 */
[----:B------:R-:W-:-:S03]  /*0240*/  IMAD.MOV.U32 R8, RZ, RZ, 0x2 ;  /* 0x00000002ff087424 */ /* 0x000fc600078e00ff */
[----:B------:R-:W-:-:S07]  /*0250*/  ISETP.GT.U32.AND P3, PT, R9, R2, PT ;  /* 0x000000020900720c */ /* 0x000fce0003f64070 */
[----:B------:R-:W-:-:S05]  /*0260*/  @!P0 IMAD.IADD R0, R0, 0x1, -R9 ;  /* 0x0000000100008824 */ /* 0x000fca00078e0a09 */
[----:B------:R-:W-:Y:S01]  /*0270*/  ISETP.GT.U32.AND P0, PT, R9, R0, PT ;  /* 0x000000000900720c */ /* 0x000fe20003f04070 */
[----:B------:R-:W-:Y:S01]  /*0280*/  @!P3 IMAD.IADD R2, R2, 0x1, -R9 ;  /* 0x000000010202b824 */ /* 0x000fe200078e0a09 */
[----:B------:R-:W-:Y:S02]  /*0290*/  @!P3 IADD3 R3, R3, 0x1, RZ ;  /* 0x000000010303b810 */ /* 0x000fe40007ffe0ff */
[----:B------:R-:W-:Y:S02]  /*02a0*/  ISETP.NE.AND P3, PT, R5, RZ, PT ;  /* 0x000000ff0500720c */ /* 0x000fe40003f65270 */
[----:B------:R-:W-:Y:S02]  /*02b0*/  ISETP.GE.U32.AND P2, PT, R2, R9, PT ;  /* 0x000000090200720c */ /* 0x000fe40003f46070 */
[----:B------:R-:W-:-:S05]  /*02c0*/  LOP3.LUT R5, RZ, R5, RZ, 0x33, !PT ;  /* 0x00000005ff057212 */ /* 0x000fca00078e33ff */
[----:B------:R-:W-:Y:S01]  /*02d0*/  @!P0 IMAD.IADD R0, R0, 0x1, -R9 ;  /* 0x0000000100008824 */ /* 0x000fe200078e0a09 */
[----:B------:R-:W-:-:S03]  /*02e0*/  ISETP.GE.AND P0, PT, R6, RZ, PT ;  /* 0x000000ff0600720c */ /* 0x000fc60003f06270 */
[----:B------:R-:W-:Y:S02]  /*02f0*/  @!P1 IMAD.MOV R0, RZ, RZ, -R0 ;  /* 0x000000ffff009224 */ /* 0x000fe400078e0a00 */
[----:B------:R-:W-:-:S05]  /*0300*/  @P2 IADD3 R3, R3, 0x1, RZ ;  /* 0x0000000103032810 */ /* 0x000fca0007ffe0ff */
[----:B------:R-:W-:Y:S01]  /*0310*/  IMAD.MOV.U32 R2, RZ, RZ, R3 ;  /* 0x000000ffff027224 */ /* 0x000fe200078e0003 */
[C---:B------:R-:W-:Y:S02]  /*0320*/  SEL R3, R5.reuse, R0, !P3 ;  /* 0x0000000005037207 */ /* 0x040fe40005800000 */
[----:B------:R-:W-:Y:S01]  /*0330*/  SHF.R.U32.HI R0, RZ, 0x1, R13 ;  /* 0x00000001ff007819 */ /* 0x000fe2000001160d */
[----:B------:R-:W-:Y:S02]  /*0340*/  @!P0 IMAD.MOV R2, RZ, RZ, -R2 ;  /* 0x000000ffff028224 */ /* 0x000fe400078e0a02 */
[----:B------:R-:W-:Y:S01]  /*0350*/  IMAD R4, R4, 0x8, R3 ;  /* 0x0000000804047824 */ /* 0x000fe200078e0203 */
[----:B------:R-:W-:Y:S02]  /*0360*/  LOP3.LUT R3, R0, 0x17, R7, 0xf8, !PT ;  /* 0x0000001700037812 */ /* 0x000fe400078ef807 */
[----:B------:R-:W-:Y:S01]  /*0370*/  SEL R2, R5, R2, !P3 ;  /* 0x0000000205027207 */ /* 0x000fe20005800000 */
[----:B------:R-:W-:Y:S01]  /*0380*/  IMAD.SHL.U32 R59, R4, 0x20, RZ ;  /* 0x00000020043b7824 */ /* 0x000fe200078e00ff */
[----:B------:R-:W-:-:S02]  /*0390*/  SHF.R.S32.HI R7, RZ, 0x1a, R4 ;  /* 0x0000001aff077819 */ /* 0x000fc40000011404 */
[----:B------:R-:W-:Y:S01]  /*03a0*/  SHF.R.S32.HI R5, RZ, 0x1a, R2 ;  /* 0x0000001aff057819 */ /* 0x000fe20000011402 */
[----:B------:R-:W-:Y:S01]  /*03b0*/  IMAD.SHL.U32 R58, R2, 0x20, RZ ;  /* 0x00000020023a7824 */ /* 0x000fe200078e00ff */
[----:B------:R-:W-:Y:S02]  /*03c0*/  SGXT R7, R7, 0x1 ;  /* 0x000000010707781a */ /* 0x000fe40000000200 */
[-C--:B------:R-:W-:Y:S02]  /*03d0*/  LOP3.LUT R4, R59, R3.reuse, RZ, 0xfc, !PT ;  /* 0x000000033b047212 */ /* 0x080fe400078efcff */
[----:B------:R-:W-:Y:S02]  /*03e0*/  SGXT R2, R5, 0x1 ;  /* 0x000000010502781a */ /* 0x000fe40000000200 */
[----:B------:R-:W-:Y:S02]  /*03f0*/  LOP3.LUT R5, R58, R3, RZ, 0xfc, !PT ;  /* 0x000000033a057212 */ /* 0x000fe400078efcff */
[----:B------:R-:W-:-:S02]  /*0400*/  LEA.HI R7, R7, R4, RZ, 0x9 ;  /* 0x0000000407077211 */ /* 0x000fc400078f48ff */
[----:B------:R-:W-:Y:S02]  /*0410*/  LEA.HI R2, R2, R5, RZ, 0xc ;  /* 0x0000000502027211 */ /* 0x000fe400078f60ff */
[----:B------:R-:W-:Y:S02]  /*0420*/  LOP3.LUT R7, R7, 0xffe00, RZ, 0xc0, !PT ;  /* 0x000ffe0007077812 */ /* 0x000fe400078ec0ff */
[----:B------:R-:W-:Y:S02]  /*0430*/  LOP3.LUT R6, R2, 0xff000, RZ, 0xc0, !PT ;  /* 0x000ff00002067812 */ /* 0x000fe400078ec0ff */
[----:B------:R-:W-:Y:S01]  /*0440*/  LOP3.LUT R2, R61, 0x8, RZ, 0xc0, !PT ;  /* 0x000000083d027812 */ /* 0x000fe200078ec0ff */
[----:B------:R-:W-:Y:S02]  /*0450*/  IMAD.IADD R7, R4, 0x1, -R7 ;  /* 0x0000000104077824 */ /* 0x000fe400078e0a07 */
[----:B------:R-:W-:Y:S02]  /*0460*/  IMAD.IADD R5, R5, 0x1, -R6 ;  /* 0x0000000105057824 */ /* 0x000fe400078e0a06 */
[----:B------:R-:W-:-:S02]  /*0470*/  IMAD R7, R7, 0x1000, R2 ;  /* 0x0000100007077824 */ /* 0x000fc400078e0202 */
[----:B------:R-:W-:Y:S02]  /*0480*/  IMAD R5, R5, 0x1000, R2 ;  /* 0x0000100005057824 */ /* 0x000fe400078e0202 */
[----:B------:R-:W-:-:S04]  /*0490*/  IMAD.WIDE R54, R7, R8, c[0x0][0x160] ;  /* 0x0000580007367625 */ /* 0x000fc800078e0208 */
[----:B------:R-:W-:Y:S02]  /*04a0*/  IMAD.WIDE R56, R5, R8, c[0x0][0x168] ;  /* 0x00005a0005387625 */ /* 0x000fe400078e0208 */
[----:B------:R-:W2:Y:S04]  /*04b0*/  LDG.E.128 R4, [R54.64] ;  /* 0x0000000436047981 */ /* 0x000ea8000c1e1d00 */
[----:B------:R-:W-:Y:S06]  /*04c0*/  BAR.SYNC.DEFER_BLOCKING 0x0 ;  /* 0x0000000000007b1d */ /* 0x000fec0000010000 */
[----:B------:R-:W3:Y:S01]  /*04d0*/  LDG.E.128 R8, [R56.64] ;  /* 0x0000000438087981 */ /* 0x000ee2000c1e1d00 */
[C---:B------:R-:W-:Y:S01]  /*04e0*/  LOP3.LUT R2, R60.reuse, 0x8, R61, 0x48, !PT ;  /* 0x000000083c027812 */ /* 0x040fe200078e483d */
[C---:B------:R-:W-:Y:S01]  /*04f0*/  IMAD.SHL.U32 R15, R60.reuse, 0x10, RZ ;  /* 0x000000103c0f7824 */ /* 0x040fe200078e00ff */
[----:B------:R-:W-:-:S02]  /*0500*/  LOP3.LUT R13, R60, 0x4, RZ, 0xc0, !PT ;  /* 0x000000043c0d7812 */ /* 0x000fc400078ec0ff */
[----:B------:R-:W-:Y:S01]  /*0510*/  SHF.R.U32.HI R12, RZ, 0x2, R60 ;  /* 0x00000002ff0c7819 */ /* 0x000fe2000001163c */
[----:B------:R-:W-:Y:S01]  /*0520*/  IMAD R14, R3, 0x10, R2 ;  /* 0x00000010030e7824 */ /* 0x000fe200078e0202 */
[----:B------:R-:W-:Y:S01]  /*0530*/  LOP3.LUT R2, R60, 0x7, RZ, 0xc0, !PT ;  /* 0x000000073c027812 */ /* 0x000fe200078ec0ff */
[----:B------:R-:W-:Y:S01]  /*0540*/  IMAD.SHL.U32 R13, R13, 0x2, RZ ;  /* 0x000000020d0d7824 */ /* 0x000fe200078e00ff */
[----:B------:R-:W-:Y:S02]  /*0550*/  LOP3.LUT R3, R12, 0x8, RZ, 0xc0, !PT ;  /* 0x000000080c037812 */ /* 0x000fe400078ec0ff */
[----:B------:R-:W-:Y:S02]  /*0560*/  LOP3.LUT R17, R2, 0x10, RZ, 0xfc, !PT ;  /* 0x0000001002117812 */ /* 0x000fe400078efcff */
[C---:B------:R-:W-:Y:S02]  /*0570*/  LOP3.LUT R2, R13.reuse, R0, RZ, 0x3c, !PT ;  /* 0x000000000d027212 */ /* 0x040fe400078e3cff */
[----:B------:R-:W-:-:S02]  /*0580*/  LOP3.LUT R0, R13, 0x8, R60, 0x78, !PT ;  /* 0x000000080d007812 */ /* 0x000fc400078e783c */
[C---:B------:R-:W-:Y:S02]  /*0590*/  LOP3.LUT R13, R17.reuse, 0x8, R60, 0xf8, !PT ;  /* 0x00000008110d7812 */ /* 0x040fe400078ef83c */
[----:B------:R-:W-:Y:S01]  /*05a0*/  LOP3.LUT R17, R17, 0x8, R12, 0xf8, !PT ;  /* 0x0000000811117812 */ /* 0x000fe200078ef80c */
[----:B------:R-:W-:Y:S01]  /*05b0*/  IMAD.SHL.U32 R12, R0, 0x2, RZ ;  /* 0x00000002000c7824 */ /* 0x000fe200078e00ff */
[----:B------:R-:W-:Y:S01]  /*05c0*/  LOP3.LUT R3, R3, 0x7, R60, 0xf8, !PT ;  /* 0x0000000703037812 */ /* 0x000fe200078ef83c */
[----:B------:R-:W-:Y:S01]  /*05d0*/  IMAD.SHL.U32 R0, R14, 0x2, RZ ;  /* 0x000000020e007824 */ /* 0x000fe200078e00ff */
[----:B------:R-:W-:Y:S01]  /*05e0*/  LOP3.LUT R15, R2, 0xf0, R15, 0xf8, !PT ;  /* 0x000000f0020f7812 */ /* 0x000fe200078ef80f */
[----:B------:R-:W-:Y:S02]  /*05f0*/  IMAD R13, R13, 0x10, R2 ;  /* 0x000000100d0d7824 */ /* 0x000fe400078e0202 */
[--C-:B------:R-:W-:Y:S02]  /*0600*/  IMAD R2, R3, 0x20, R12.reuse ;  /* 0x0000002003027824 */ /* 0x100fe400078e020c */
[----:B------:R-:W-:Y:S01]  /*0610*/  IMAD R3, R17, 0x20, R12 ;  /* 0x0000002011037824 */ /* 0x000fe200078e020c */
[----:B--2---:R0:W-:Y:S02]  /*0620*/  STS.128 [R0], R4 ;  /* 0x0000000400007388 */ /* 0x0041e40000000c00 */
[----:B0-----:R-:W-:-:S02]  /*0630*/  IMAD.SHL.U32 R5, R15, 0x2, RZ ;  /* 0x000000020f057824 */ /* 0x001fc400078e00ff */
[----:B------:R-:W-:Y:S01]  /*0640*/  IMAD.SHL.U32 R4, R13, 0x2, RZ ;  /* 0x000000020d047824 */ /* 0x000fe200078e00ff */
[----:B---3--:R0:W-:Y:S04]  /*0650*/  STS.128 [R0+0x400], R8 ;  /* 0x0004000800007388 */ /* 0x0081e80000000c00 */
[----:B------:R-:W-:Y:S06]  /*0660*/  BAR.SYNC.DEFER_BLOCKING 0x0 ;  /* 0x0000000000007b1d */ /* 0x000fec0000010000 */
[----:B------:R-:W-:Y:S04]  /*0670*/  LDSM.16.M88.2 R28, [R2+0x400] ;  /* 0x00040000021c783b */ /* 0x000fe80000000100 */
[----:B------:R-:W-:Y:S04]  /*0680*/  LDSM.16.M88.2 R24, [R3+0x400] ;  /* 0x000400000318783b */ /* 0x000fe80000000100 */
[----:B------:R-:W1:Y:S04]  /*0690*/  LDSM.16.M88.4 R40, [R5] ;  /* 0x000000000528783b */ /* 0x000e680000000200 */
[----:B------:R-:W2:Y:S04]  /*06a0*/  LDSM.16.M88.4 R36, [R4] ;  /* 0x000000000424783b */ /* 0x000ea80000000200 */
[----:B0-----:R-:W3:Y:S04]  /*06b0*/  LDG.E.128 R8, [R54.64+0x20] ;  /* 0x0000200436087981 */ /* 0x001ee8000c1e1d00 */
[----:B------:R-:W-:Y:S06]  /*06c0*/  BAR.SYNC.DEFER_BLOCKING 0x0 ;  /* 0x0000000000007b1d */ /* 0x000fec0000010000 */
[----:B------:R-:W4:Y:S04]  /*06d0*/  LDG.E.128 R12, [R56.64+0x20] ;  /* 0x00002004380c7981 */ /* 0x000f28000c1e1d00 */
[----:B---3--:R-:W-:Y:S04]  /*06e0*/  STS.128 [R0], R8 ;  /* 0x0000000800007388 */ /* 0x008fe80000000c00 */
[----:B----4-:R0:W-:Y:S04]  /*06f0*/  STS.128 [R0+0x400], R12 ;  /* 0x0004000c00007388 */ /* 0x0101e80000000c00 */
[----:B------:R-:W-:Y:S06]  /*0700*/  BAR.SYNC.DEFER_BLOCKING 0x0 ;  /* 0x0000000000007b1d */ /* 0x000fec0000010000 */
[----:B------:R-:W-:Y:S04]  /*0710*/  LDSM.16.M88.2 R6, [R2+0x400] ;  /* 0x000400000206783b */ /* 0x000fe80000000100 */
[----:B------:R-:W-:Y:S04]  /*0720*/  LDSM.16.M88.2 R44, [R3+0x400] ;  /* 0x00040000032c783b */ /* 0x000fe80000000100 */
[----:B------:R-:W3:Y:S04]  /*0730*/  LDSM.16.M88.4 R32, [R5] ;  /* 0x000000000520783b */ /* 0x000ee80000000200 */
[----:B------:R-:W4:Y:S04]  /*0740*/  LDSM.16.M88.4 R8, [R4] ;  /* 0x000000000408783b */ /* 0x000f280000000200 */
[----:B0-----:R-:W5:Y:S04]  /*0750*/  LDG.E.128 R12, [R54.64+0x40] ;  /* 0x00004004360c7981 */ /* 0x001f68000c1e1d00 */
[----:B------:R-:W-:Y:S06]  /*0760*/  BAR.SYNC.DEFER_BLOCKING 0x0 ;  /* 0x0000000000007b1d */ /* 0x000fec0000010000 */
[----:B------:R-:W5:Y:S01]  /*0770*/  LDG.E.128 R16, [R56.64+0x40] ;  /* 0x0000400438107981 */ /* 0x000f62000c1e1d00 */
[----:B-1----:R-:W-:Y:S01]  /*0780*/  HMMA.16816.F32.BF16 R20, R40, R28, RZ ;  /* 0x0000001c2814723c */ /* 0x002fe200000418ff */
[----:B------:R-:W-:-:S02]  /*0790*/  IMAD.MOV.U32 R52, RZ, RZ, 0x60 ;  /* 0x00000060ff347424 */ /* 0x000fc400078e00ff */
[----:B------:R-:W-:-:S05]  /*07a0*/  IMAD.MOV.U32 R53, RZ, RZ, RZ ;  /* 0x000000ffff357224 */ /* 0x000fca00078e00ff */
[----:B--2---:R-:W-:Y:S08]  /*07b0*/  HMMA.16816.F32.BF16 R28, R36, R28, RZ ;  /* 0x0000001c241c723c */ /* 0x004ff000000418ff */
[-C--:B------:R-:W-:Y:S08]  /*07c0*/  HMMA.16816.F32.BF16 R40, R40, R24.reuse, RZ ;  /* 0x000000182828723c */ /* 0x080ff000000418ff */
[----:B------:R-:W-:Y:S08]  /*07d0*/  HMMA.16816.F32.BF16 R36, R36, R24, RZ ;  /* 0x000000182424723c */ /* 0x000ff000000418ff */
[-C--:B---3--:R-:W-:Y:S08]  /*07e0*/  HMMA.16816.F32.BF16 R20, R32, R6.reuse, R20 ;  /* 0x000000062014723c */ /* 0x088ff00000041814 */
[----:B----4-:R-:W-:Y:S08]  /*07f0*/  HMMA.16816.F32.BF16 R28, R8, R6, R28 ;  /* 0x00000006081c723c */ /* 0x010ff0000004181c */
[-C--:B------:R-:W-:Y:S08]  /*0800*/  HMMA.16816.F32.BF16 R32, R32, R44.reuse, R40 ;  /* 0x0000002c2020723c */ /* 0x080ff00000041828 */
[----:B------:R-:W-:Y:S01]  /*0810*/  HMMA.16816.F32.BF16 R8, R8, R44, R36 ;  /* 0x0000002c0808723c */ /* 0x000fe20000041824 */
[----:B-----5:R-:W-:Y:S04]  /*0820*/  STS.128 [R0], R12 ;  /* 0x0000000c00007388 */ /* 0x020fe80000000c00 */
[----:B------:R-:W-:Y:S04]  /*0830*/  STS.128 [R0+0x400], R16 ;  /* 0x0004001000007388 */ /* 0x000fe80000000c00 */
[----:B------:R-:W-:Y:S06]  /*0840*/  BAR.SYNC.DEFER_BLOCKING 0x0 ;  /* 0x0000000000007b1d */ /* 0x000fec0000010000 */
[----:B------:R-:W-:Y:S04]  /*0850*/  LDSM.16.M88.2 R12, [R2+0x400] ;  /* 0x00040000020c783b */ /* 0x000fe80000000100 */
[----:B------:R-:W0:Y:S04]  /*0860*/  LDSM.16.M88.4 R24, [R5] ;  /* 0x000000000518783b */ /* 0x000e280000000200 */
[----:B------:R-:W1:Y:S04]  /*0870*/  LDSM.16.M88.4 R16, [R4] ;  /* 0x000000000410783b */ /* 0x000e680000000200 */
[----:B------:R-:W2:Y:S01]  /*0880*/  LDSM.16.M88.2 R46, [R3+0x400] ;  /* 0x00040000032e783b */ /* 0x000ea20000000100 */
[-C--:B0-----:R-:W-:Y:S08]  /*0890*/  HMMA.16816.F32.BF16 R20, R24, R12.reuse, R20 ;  /* 0x0000000c1814723c */ /* 0x081ff00000041814 */
[----:B-1----:R-:W-:Y:S08]  /*08a0*/  HMMA.16816.F32.BF16 R12, R16, R12, R28 ;  /* 0x0000000c100c723c */ /* 0x002ff0000004181c */
[-C--:B--2---:R-:W-:Y:S08]  /*08b0*/  HMMA.16816.F32.BF16 R24, R24, R46.reuse, R32 ;  /* 0x0000002e1818723c */ /* 0x084ff00000041820 */
[----:B------:R-:W-:Y:S08]  /*08c0*/  HMMA.16816.F32.BF16 R16, R16, R46, R8 ;  /* 0x0000002e1010723c */ /* 0x000ff00000041808 */
.L_x_0:
[-C--:B------:R-:W-:Y:S02]  /*08d0*/  IADD3 R6, P0, R54, R52.reuse, RZ ;  /* 0x0000003436067210 */ /* 0x080fe40007f1e0ff */
[----:B------:R-:W-:-:S03]  /*08e0*/  IADD3 R8, P1, R56, R52, RZ ;  /* 0x0000003438087210 */ /* 0x000fc60007f3e0ff */
[--C-:B------:R-:W-:Y:S02]  /*08f0*/  IMAD.X R7, R55, 0x1, R53.reuse, P0 ;  /* 0x0000000137077824 */ /* 0x100fe400000e0635 */
[----:B------:R-:W-:-:S03]  /*0900*/  IMAD.X R9, R57, 0x1, R53, P1 ;  /* 0x0000000139097824 */ /* 0x000fc600008e0635 */
[----:B------:R-:W2:Y:S04]  /*0910*/  LDG.E.128 R36, [R6.64] ;  /* 0x0000000406247981 */ /* 0x000ea8000c1e1d00 */
[----:B------:R-:W-:Y:S06]  /*0920*/  BAR.SYNC.DEFER_BLOCKING 0x0 ;  /* 0x0000000000007b1d */ /* 0x000fec0000010000 */
[----:B------:R-:W3:Y:S04]  /*0930*/  LDG.E.128 R44, [R8.64] ;  /* 0x00000004082c7981 */ /* 0x000ee8000c1e1d00 */
[----:B--2---:R-:W-:Y:S04]  /*0940*/  STS.128 [R0], R36 ;  /* 0x0000002400007388 */ /* 0x004fe80000000c00 */
[----:B---3--:R-:W-:Y:S04]  /*0950*/  STS.128 [R0+0x400], R44 ;  /* 0x0004002c00007388 */ /* 0x008fe80000000c00 */
[----:B------:R-:W-:Y:S06]  /*0960*/  BAR.SYNC.DEFER_BLOCKING 0x0 ;  /* 0x0000000000007b1d */ /* 0x000fec0000010000 */
[----:B------:R-:W-:Y:S04]  /*0970*/  LDSM.16.M88.2 R40, [R2+0x400] ;  /* 0x000400000228783b */ /* 0x000fe80000000100 */
[----:B------:R-:W0:Y:S04]  /*0980*/  LDSM.16.M88.4 R28, [R5] ;  /* 0x00000000051c783b */ /* 0x000e280000000200 */
[----:B------:R-:W1:Y:S04]  /*0990*/  LDSM.16.M88.2 R10, [R3+0x400] ;  /* 0x00040000030a783b */ /* 0x000e680000000100 */
[----:B------:R-:W2:Y:S01]  /*09a0*/  LDSM.16.M88.4 R32, [R4] ;  /* 0x000000000420783b */ /* 0x000ea20000000200 */
[C---:B0-----:R-:W-:Y:S08]  /*09b0*/  HMMA.16816.F32.BF16 R20, R28.reuse, R40, R20 ;  /* 0x000000281c14723c */ /* 0x041ff00000041814 */
[----:B-1----:R-:W-:Y:S01]  /*09c0*/  HMMA.16816.F32.BF16 R24, R28, R10, R24 ;  /* 0x0000000a1c18723c */ /* 0x002fe20000041818 */
[----:B------:R-:W3:Y:S04]  /*09d0*/  LDG.E.128 R28, [R6.64+0x20] ;  /* 0x00002004061c7981 */ /* 0x000ee8000c1e1d00 */
[----:B------:R-:W-:Y:S06]  /*09e0*/  BAR.SYNC.DEFER_BLOCKING 0x0 ;  /* 0x0000000000007b1d */ /* 0x000fec0000010000 */
[----:B------:R-:W4:Y:S01]  /*09f0*/  LDG.E.128 R36, [R8.64+0x20] ;  /* 0x0000200408247981 */ /* 0x000f22000c1e1d00 */
[C---:B--2---:R-:W-:Y:S08]  /*0a00*/  HMMA.16816.F32.BF16 R12, R32.reuse, R40, R12 ;  /* 0x00000028200c723c */ /* 0x044ff0000004180c */
[----:B------:R-:W-:Y:S01]  /*0a10*/  HMMA.16816.F32.BF16 R16, R32, R10, R16 ;  /* 0x0000000a2010723c */ /* 0x000fe20000041810 */
[----:B---3--:R-:W-:Y:S04]  /*0a20*/  STS.128 [R0], R28 ;  /* 0x0000001c00007388 */ /* 0x008fe80000000c00 */
[----:B----4-:R-:W-:Y:S04]  /*0a30*/  STS.128 [R0+0x400], R36 ;  /* 0x0004002400007388 */ /* 0x010fe80000000c00 */
        /* <DEDUP_REMOVED lines=88> */
[----:B------:R-:W2:Y:S04]  /*0fc0*/  LDSM.16.M88.4 R32, [R4] ;  /* 0x000000000420783b */ /* 0x000ea80000000200 */
[----:B------:R-:W3:Y:S04]  /*0fd0*/  LDG.E.128 R44, [R6.64+0x100] ;  /* 0x00010004062c7981 */ /* 0x000ee8000c1e1d00 */
[----:B------:R-:W-:Y:S06]  /*0fe0*/  BAR.SYNC.DEFER_BLOCKING 0x0 ;  /* 0x0000000000007b1d */ /* 0x000fec0000010000 */
[----:B------:R-:W4:Y:S01]  /*0ff0*/  LDG.E.128 R48, [R8.64+0x100] ;  /* 0x0001000408307981 */ /* 0x000f22000c1e1d00 */
[C---:B0-----:R-:W-:Y:S08]  /*1000*/  HMMA.16816.F32.BF16 R20, R28.reuse, R38, R20 ;  /* 0x000000261c14723c */ /* 0x041ff00000041814 */
[----:B-1----:R-:W-:Y:S08]  /*1010*/  HMMA.16816.F32.BF16 R24, R28, R36, R24 ;  /* 0x000000241c18723c */ /* 0x002ff00000041818 */
        /* <DEDUP_REMOVED lines=8> */
[----:B------:R-:W2:Y:S01]  /*10a0*/  LDG.E.128 R32, [R6.64+0x120] ;  /* 0x0001200406207981 */ /* 0x000ea2000c1e1d00 */
[C---:B0-----:R-:W-:Y:S08]  /*10b0*/  HMMA.16816.F32.BF16 R20, R28.reuse, R10, R20 ;  /* 0x0000000a1c14723c */ /* 0x041ff00000041814 */
[----:B-1----:R-:W-:Y:S01]  /*10c0*/  HMMA.16816.F32.BF16 R24, R28, R40, R24 ;  /* 0x000000281c18723c */ /* 0x002fe20000041818 */
[----:B------:R-:W0:Y:S04]  /*10d0*/  LDSM.16.M88.4 R28, [R4] ;  /* 0x00000000041c783b */ /* 0x000e280000000200 */
[----:B------:R-:W-:Y:S06]  /*10e0*/  BAR.SYNC.DEFER_BLOCKING 0x0 ;  /* 0x0000000000007b1d */ /* 0x000fec0000010000 */
[----:B------:R-:W3:Y:S01]  /*10f0*/  LDG.E.128 R36, [R8.64+0x120] ;  /* 0x0001200408247981 */ /* 0x000ee2000c1e1d00 */
[C---:B0-----:R-:W-:Y:S08]  /*1100*/  HMMA.16816.F32.BF16 R12, R28.reuse, R10, R12 ;  /* 0x0000000a1c0c723c */ /* 0x041ff0000004180c */
[----:B------:R-:W-:Y:S01]  /*1110*/  HMMA.16816.F32.BF16 R16, R28, R40, R16 ;  /* 0x000000281c10723c */ /* 0x000fe20000041810 */
[----:B--2---:R-:W-:Y:S04]  /*1120*/  STS.128 [R0], R32 ;  /* 0x0000002000007388 */ /* 0x004fe80000000c00 */
[----:B---3--:R-:W-:Y:S04]  /*1130*/  STS.128 [R0+0x400], R36 ;  /* 0x0004002400007388 */ /* 0x008fe80000000c00 */
[----:B------:R-:W-:Y:S06]  /*1140*/  BAR.SYNC.DEFER_BLOCKING 0x0 ;  /* 0x0000000000007b1d */ /* 0x000fec0000010000 */
[----:B------:R-:W-:Y:S04]  /*1150*/  LDSM.16.M88.2 R10, [R2+0x400] ;  /* 0x00040000020a783b */ /* 0x000fe80000000100 */
[----:B------:R-:W-:Y:S04]  /*1160*/  LDSM.16.M88.2 R44, [R3+0x400] ;  /* 0x00040000032c783b */ /* 0x000fe80000000100 */
[----:B------:R-:W2:Y:S04]  /*1170*/  LDG.E.128 R28, [R6.64+0x140] ;  /* 0x00014004061c7981 */ /* 0x000ea8000c1e1d00 */
[----:B------:R-:W0:Y:S04]  /*1180*/  LDSM.16.M88.4 R36, [R5] ;  /* 0x000000000524783b */ /* 0x000e280000000200 */
[----:B------:R-:W1:Y:S04]  /*1190*/  LDSM.16.M88.4 R32, [R4] ;  /* 0x000000000420783b */ /* 0x000e680000000200 */
[----:B------:R-:W-:Y:S06]  /*11a0*/  BAR.SYNC.DEFER_BLOCKING 0x0 ;  /* 0x0000000000007b1d */ /* 0x000fec0000010000 */
[----:B------:R-:W3:Y:S01]  /*11b0*/  LDG.E.128 R40, [R8.64+0x140] ;  /* 0x0001400408287981 */ /* 0x000ee2000c1e1d00 */
[C---:B0-----:R-:W-:Y:S08]  /*11c0*/  HMMA.16816.F32.BF16 R20, R36.reuse, R10, R20 ;  /* 0x0000000a2414723c */ /* 0x041ff00000041814 */
[----:B------:R-:W-:Y:S01]  /*11d0*/  HMMA.16816.F32.BF16 R24, R36, R44, R24 ;  /* 0x0000002c2418723c */ /* 0x000fe20000041818 */
[----:B------:R-:W-:-:S07]  /*11e0*/  IADD3 R52, P0, R52, 0x160, RZ ;  /* 0x0000016034347810 */ /* 0x000fce0007f1e0ff */
[----:B-1----:R-:W-:Y:S01]  /*11f0*/  HMMA.16816.F32.BF16 R12, R32, R10, R12 ;  /* 0x0000000a200c723c */ /* 0x002fe2000004180c */
[----:B------:R-:W-:-:S07]  /*1200*/  IMAD.X R53, RZ, RZ, R53, P0 ;  /* 0x000000ffff357224 */ /* 0x000fce00000e0635 */
[----:B------:R-:W-:Y:S01]  /*1210*/  HMMA.16816.F32.BF16 R16, R32, R44, R16 ;  /* 0x0000002c2010723c */ /* 0x000fe20000041810 */
[----:B------:R-:W-:-:S04]  /*1220*/  ISETP.NE.U32.AND P0, PT, R52, 0x2000, PT ;  /* 0x000020003400780c */ /* 0x000fc80003f05070 */
[----:B------:R-:W-:Y:S01]  /*1230*/  ISETP.NE.AND.EX P0, PT, R53, RZ, PT, P0 ;  /* 0x000000ff3500720c */ /* 0x000fe20003f05300 */
        /* <DEDUP_REMOVED lines=8> */
[----:B-1----:R-:W-:Y:S08]  /*12c0*/  HMMA.16816.F32.BF16 R24, R36, R6, R24 ;  /* 0x000000062418723c */ /* 0x002ff00000041818 */
[C---:B--2---:R-:W-:Y:S08]  /*12d0*/  HMMA.16816.F32.BF16 R12, R28.reuse, R8, R12 ;  /* 0x000000081c0c723c */ /* 0x044ff0000004180c */
[----:B------:R-:W-:Y:S01]  /*12e0*/  HMMA.16816.F32.BF16 R16, R28, R6, R16 ;  /* 0x000000061c10723c */ /* 0x000fe20000041810 */
[----:B------:R-:W-:Y:S07]  /*12f0*/  @P0 BRA `(.L_x_0) ;  /* 0xfffff5d000000947 */ /* 0x000fee000383ffff */
[----:B------:R-:W0:Y:S01]  /*1300*/  S2R R47, SR_TID.X ;  /* 0x00000000002f7919 */ /* 0x000e220000002100 */
[----:B------:R-:W-:Y:S01]  /*1310*/  IMAD.SHL.U32 R60, R60, 0x2, RZ ;  /* 0x000000023c3c7824 */ /* 0x000fe200078e00ff */
[----:B------:R-:W-:Y:S01]  /*1320*/  F2FP.BF16.PACK_AB R21, R21, R20 ;  /* 0x000000141515723e */ /* 0x000fe200000010ff */
[----:B------:R-:W-:Y:S01]  /*1330*/  IMAD.MOV.U32 R28, RZ, RZ, 0x2 ;  /* 0x00000002ff1c7424 */ /* 0x000fe200078e00ff */
[----:B------:R-:W1:Y:S01]  /*1340*/  S2R R51, SR_TID.X ;  /* 0x0000000000337919 */ /* 0x000e620000002100 */
[----:B------:R-:W-:-:S02]  /*1350*/  F2FP.BF16.PACK_AB R23, R23, R22 ;  /* 0x000000161717723e */ /* 0x000fc400000010ff */
[----:B------:R-:W-:Y:S01]  /*1360*/  LOP3.LUT R60, R60, 0x6, RZ, 0xc0, !PT ;  /* 0x000000063c3c7812 */ /* 0x000fe200078ec0ff */
[----:B------:R-:W2:Y:S01]  /*1370*/  S2R R46, SR_TID.X ;  /* 0x00000000002e7919 */ /* 0x000ea20000002100 */
[----:B------:R-:W-:Y:S02]  /*1380*/  F2FP.BF16.PACK_AB R25, R25, R24 ;  /* 0x000000181919723e */ /* 0x000fe400000010ff */
[----:B------:R-:W-:Y:S01]  /*1390*/  F2FP.BF16.PACK_AB R26, R27, R26 ;  /* 0x0000001a1b1a723e */ /* 0x000fe200000010ff */
[----:B------:R-:W-:Y:S01]  /*13a0*/  BAR.SYNC.DEFER_BLOCKING 0x0 ;  /* 0x0000000000007b1d */ /* 0x000fe20000010000 */
[----:B------:R-:W-:Y:S02]  /*13b0*/  F2FP.BF16.PACK_AB R13, R13, R12 ;  /* 0x0000000c0d0d723e */ /* 0x000fe400000010ff */
[----:B------:R-:W-:Y:S02]  /*13c0*/  F2FP.BF16.PACK_AB R15, R15, R14 ;  /* 0x0000000e0f0f723e */ /* 0x000fe400000010ff */
[----:B------:R-:W-:-:S02]  /*13d0*/  F2FP.BF16.PACK_AB R17, R17, R16 ;  /* 0x000000101111723e */ /* 0x000fc400000010ff */
[----:B------:R-:W-:Y:S02]  /*13e0*/  F2FP.BF16.PACK_AB R18, R19, R18 ;  /* 0x000000121312723e */ /* 0x000fe400000010ff */
[----:B------:R-:W-:Y:S02]  /*13f0*/  LOP3.LUT R58, R58, 0x18, R61, 0xf8, !PT ;  /* 0x000000183a3a7812 */ /* 0x000fe400078ef83d */
[----:B0-----:R-:W-:Y:S02]  /*1400*/  LOP3.LUT R47, R47, 0x4, RZ, 0xc0, !PT ;  /* 0x000000042f2f7812 */ /* 0x001fe400078ec0ff */
[----:B------:R-:W-:Y:S02]  /*1410*/  ISETP.GE.AND P0, PT, R58, 0x1000, PT ;  /* 0x000010003a00780c */ /* 0x000fe40003f06270 */
[----:B-1----:R-:W-:Y:S01]  /*1420*/  LOP3.LUT R51, R51, 0x8, RZ, 0xc0, !PT ;  /* 0x0000000833337812 */ /* 0x002fe200078ec0ff */
[----:B------:R-:W-:Y:S02]  /*1430*/  IMAD R60, R47, 0x8, R60 ;  /* 0x000000082f3c7824 */ /* 0x000fe400078e023c */
[----:B------:R-:W0:Y:S01]  /*1440*/  S2R R47, SR_TID.X ;  /* 0x00000000002f7919 */ /* 0x000e220000002100 */
[----:B--2---:R-:W-:Y:S01]  /*1450*/  LOP3.LUT R46, R46, 0x10, RZ, 0xc0, !PT ;  /* 0x000000102e2e7812 */ /* 0x004fe200078ec0ff */
[----:B------:R-:W-:-:S04]  /*1460*/  IMAD.SHL.U32 R0, R51, 0x8, RZ ;  /* 0x0000000833007824 */ /* 0x000fc800078e00ff */
[----:B------:R-:W-:Y:S01]  /*1470*/  IMAD.SHL.U32 R3, R46, 0x8, RZ ;  /* 0x000000082e037824 */ /* 0x000fe200078e00ff */
[----:B------:R-:W-:-:S04]  /*1480*/  LOP3.LUT R2, R0, 0x138, R61, 0xf8, !PT ;  /* 0x0000013800027812 */ /* 0x000fc800078ef83d */
[----:B------:R-:W-:Y:S02]  /*1490*/  IADD3 R60, R3, R60, R0 ;  /* 0x0000003c033c7210 */ /* 0x000fe40007ffe000 */
[----:B------:R-:W-:-:S04]  /*14a0*/  LOP3.LUT R2, R2, R3, RZ, 0xfc, !PT ;  /* 0x0000000302027212 */ /* 0x000fc800078efcff */
[----:B------:R-:W-:-:S04]  /*14b0*/  SHF.R.U32.HI R3, RZ, 0x1, R2 ;  /* 0x00000001ff037819 */ /* 0x000fc80000011602 */
[----:B------:R-:W-:Y:S02]  /*14c0*/  LOP3.LUT R3, R3, 0xf0, RZ, 0xc0, !PT ;  /* 0x000000f003037812 */ /* 0x000fe400078ec0ff */
[----:B0-----:R-:W-:-:S03]  /*14d0*/  SHF.R.U32.HI R47, RZ, 0x2, R47 ;  /* 0x00000002ff2f7819 */ /* 0x001fc6000001162f */
[----:B------:R-:W-:Y:S01]  /*14e0*/  IMAD R20, R2, 0x2, R3 ;  /* 0x0000000202147824 */ /* 0x000fe200078e0203 */
[----:B------:R-:W-:Y:S02]  /*14f0*/  LOP3.LUT R0, R60, 0x8, R47, 0xf8, !PT ;  /* 0x000000083c007812 */ /* 0x000fe400078ef82f */
[----:B------:R-:W-:Y:S02]  /*1500*/  SHF.R.U32.HI R60, RZ, 0x1, R60 ;  /* 0x00000001ff3c7819 */ /* 0x000fe4000001163c */
[C---:B------:R-:W-:Y:S02]  /*1510*/  LOP3.LUT R4, R0.reuse, 0x100, RZ, 0xfc, !PT ;  /* 0x0000010000047812 */ /* 0x040fe400078efcff */
[----:B------:R-:W-:Y:S02]  /*1520*/  LOP3.LUT R6, R0, 0x110, RZ, 0x3c, !PT ;  /* 0x0000011000067812 */ /* 0x000fe400078e3cff */
[----:B------:R-:W-:Y:S02]  /*1530*/  SHF.R.U32.HI R5, RZ, 0x1, R4 ;  /* 0x00000001ff057819 */ /* 0x000fe40000011604 */
[----:B------:R-:W-:-:S02]  /*1540*/  SHF.R.U32.HI R7, RZ, 0x1, R6 ;  /* 0x00000001ff077819 */ /* 0x000fc40000011606 */
[----:B------:R-:W-:Y:S02]  /*1550*/  LOP3.LUT R3, R60, 0x70, RZ, 0xc0, !PT ;  /* 0x000000703c037812 */ /* 0x000fe400078ec0ff */
[----:B------:R-:W-:Y:S02]  /*1560*/  LOP3.LUT R5, R5, 0x7ffffff0, RZ, 0xc0, !PT ;  /* 0x7ffffff005057812 */ /* 0x000fe400078ec0ff */
[C---:B------:R-:W-:Y:S01]  /*1570*/  LOP3.LUT R2, R0.reuse, 0x10, RZ, 0x3c, !PT ;  /* 0x0000001000027812 */ /* 0x040fe200078e3cff */
[----:B------:R-:W-:Y:S01]  /*1580*/  IMAD R0, R0, 0x2, R3 ;  /* 0x0000000200007824 */ /* 0x000fe200078e0203 */
[----:B------:R-:W-:Y:S01]  /*1590*/  LOP3.LUT R7, R7, 0x7ffffff0, RZ, 0xc0, !PT ;  /* 0x7ffffff007077812 */ /* 0x000fe200078ec0ff */
[----:B------:R-:W-:Y:S01]  /*15a0*/  IMAD R8, R4, 0x2, R5 ;  /* 0x0000000204087824 */ /* 0x000fe200078e0205 */
[----:B------:R-:W-:Y:S01]  /*15b0*/  LOP3.LUT R59, R59, 0xf, R47, 0xf8, !PT ;  /* 0x0000000f3b3b7812 */ /* 0x000fe200078ef82f */
[----:B------:R-:W-:Y:S01]  /*15c0*/  IMAD R10, R2, 0x2, R3 ;  /* 0x00000002020a7824 */ /* 0x000fe200078e0203 */
[----:B------:R-:W-:Y:S01]  /*15d0*/  STS [R0], R21 ;  /* 0x0000001500007388 */ /* 0x000fe20000000800 */
[----:B------:R-:W-:Y:S01]  /*15e0*/  IMAD R11, R6, 0x2, R7 ;  /* 0x00000002060b7824 */ /* 0x000fe200078e0207 */
[C---:B------:R-:W-:Y:S01]  /*15f0*/  LOP3.LUT R9, R59.reuse, 0x10, RZ, 0xfc, !PT ;  /* 0x000000103b097812 */ /* 0x040fe200078efcff */
[C---:B------:R-:W-:Y:S01]  /*1600*/  IMAD R2, R59.reuse, 0x1000, R58 ;  /* 0x000010003b027824 */ /* 0x040fe200078e023a */
[----:B------:R-:W-:Y:S01]  /*1610*/  STS [R8], R23 ;  /* 0x0000001708007388 */ /* 0x000fe20000000800 */
[----:B------:R-:W-:-:S02]  /*1620*/  ISETP.LT.AND P1, PT, R59, 0x200, !P0 ;  /* 0x000002003b00780c */ /* 0x000fc40004721270 */
[----:B------:R-:W-:Y:S01]  /*1630*/  ISETP.LT.AND P0, PT, R9, 0x200, !P0 ;  /* 0x000002000900780c */ /* 0x000fe20004701270 */
[----:B------:R-:W-:Y:S01]  /*1640*/  STS [R10], R25 ;  /* 0x000000190a007388 */ /* 0x000fe20000000800 */
[----:B------:R-:W-:-:S03]  /*1650*/  IMAD.WIDE R2, R2, R28, c[0x0][0x170] ;  /* 0x00005c0002027625 */ /* 0x000fc600078e021c */
[----:B------:R-:W-:Y:S04]  /*1660*/  STS [R11], R26 ;  /* 0x0000001a0b007388 */ /* 0x000fe80000000800 */
[----:B------:R-:W-:Y:S06]  /*1670*/  BAR.SYNC.DEFER_BLOCKING 0x0 ;  /* 0x0000000000007b1d */ /* 0x000fec0000010000 */
[----:B------:R-:W0:Y:S04]  /*1680*/  LDS.128 R4, [R20] ;  /* 0x0000000014047984 */ /* 0x000e280000000c00 */
[----:B------:R-:W-:Y:S06]  /*1690*/  BAR.SYNC.DEFER_BLOCKING 0x0 ;  /* 0x0000000000007b1d */ /* 0x000fec0000010000 */
[----:B------:R1:W-:Y:S04]  /*16a0*/  STS [R0], R13 ;  /* 0x0000000d00007388 */ /* 0x0003e80000000800 */
[----:B------:R1:W-:Y:S04]  /*16b0*/  STS [R8], R15 ;  /* 0x0000000f08007388 */ /* 0x0003e80000000800 */
[----:B------:R1:W-:Y:S04]  /*16c0*/  STS [R10], R17 ;  /* 0x000000110a007388 */ /* 0x0003e80000000800 */
[----:B------:R1:W-:Y:S04]  /*16d0*/  STS [R11], R18 ;  /* 0x000000120b007388 */ /* 0x0003e80000000800 */
[----:B------:R-:W-:Y:S06]  /*16e0*/  BAR.SYNC.DEFER_BLOCKING 0x0 ;  /* 0x0000000000007b1d */ /* 0x000fec0000010000 */
[----:B0-----:R1:W-:Y:S01]  /*16f0*/  @P1 STG.E.128 [R2.64], R4 ;  /* 0x0000000402001986 */ /* 0x0013e2000c101d04 */
[----:B------:R-:W-:Y:S05]  /*1700*/  @!P0 EXIT ;  /* 0x000000000000894d */ /* 0x000fea0003800000 */
[----:B------:R-:W0:Y:S01]  /*1710*/  LDS.128 R20, [R20] ;  /* 0x0000000014147984 */ /* 0x000e220000000c00 */
[----:B-1----:R-:W-:-:S04]  /*1720*/  IMAD R2, R9, 0x1000, R58 ;  /* 0x0000100009027824 */ /* 0x002fc800078e023a */
[----:B------:R-:W-:-:S05]  /*1730*/  IMAD.WIDE R2, R2, R28, c[0x0][0x170] ;  /* 0x00005c0002027625 */ /* 0x000fca00078e021c */
[----:B0-----:R-:W-:Y:S01]  /*1740*/  STG.E.128 [R2.64], R20 ;  /* 0x0000001402007986 */ /* 0x001fe2000c101d04 */
[----:B------:R-:W-:Y:S05]  /*1750*/  EXIT ;  /* 0x000000000000794d */ /* 0x000fea0003800000 */
.L_x_1:
[----:B------:R-:W-:-:S00]  /*1760*/  BRA `(.L_x_1) ;  /* 0xfffffff000007947 */ /* 0x000fc0000383ffff */
[----:B------:R-:W-:-:S00]  /*1770*/  NOP ;  /* 0x0000000000007918 */ /* 0x000fc00000000000 */
        /* <DEDUP_REMOVED lines=8> */
.L_x_2:


//--------------------- .nv.shared.triton_mm      --------------------------
	.section	.nv.shared.triton_mm,"aw",@nobits
	.sectionflags	@""
	.align	16
